	.headerflags	@"EF_CUDA_TEXMODE_UNIFIED EF_CUDA_64BIT_ADDRESS EF_CUDA_ACCELERATORS EF_CUDA_SM90 EF_CUDA_VIRTUAL_SM(EF_CUDA_SM90)"
	.elftype	@"ET_EXEC"


//--------------------- .nv.info                  --------------------------
	.section	.nv.info,"",@"SHT_CUDA_INFO"
	.align	4


	//----- nvinfo : EIATTR_REGCOUNT
	.align		4
        /*0000*/ 	.byte	0x04, 0x2f
        /*0002*/ 	.short	(.L_1 - .L_0)
	.align		4
.L_0:
        /*0004*/ 	.word	index@(triton_poi_fused_convolution_12)
        /*0008*/ 	.word	0x0000000c


	//----- nvinfo : EIATTR_MIN_STACK_SIZE
	.align		4
.L_1:
        /*000c*/ 	.byte	0x04, 0x12
        /*000e*/ 	.short	(.L_3 - .L_2)
	.align		4
.L_2:
        /*0010*/ 	.word	index@(triton_poi_fused_convolution_12)
        /*0014*/ 	.word	0x00000000


	//----- nvinfo : EIATTR_FRAME_SIZE
	.align		4
.L_3:
        /*0018*/ 	.byte	0x04, 0x11
        /*001a*/ 	.short	(.L_5 - .L_4)
	.align		4
.L_4:
        /*001c*/ 	.word	index@(triton_poi_fused_convolution_12)
        /*0020*/ 	.word	0x00000000


	//----- nvinfo : EIATTR_MIN_STACK_SIZE
	.align		4
.L_5:
        /*0024*/ 	.byte	0x04, 0x12
        /*0026*/ 	.short	(.L_7 - .L_6)
	.align		4
.L_6:
        /*0028*/ 	.word	index@(triton_poi_fused_convolution_12)
        /*002c*/ 	.word	0x00000000
.L_7:


//--------------------- .nv.info.triton_poi_fused_convolution_12 --------------------------
	.section	.nv.info.triton_poi_fused_convolution_12,"",@"SHT_CUDA_INFO"
	.sectionflags	@""
	.align	4


	//----- nvinfo : EIATTR_CUDA_API_VERSION
	.align		4
        /*0000*/ 	.byte	0x04, 0x37
        /*0002*/ 	.short	(.L_9 - .L_8)
.L_8:
        /*0004*/ 	.word	0x0000007c


	//----- nvinfo : EIATTR_KPARAM_INFO
	.align		4
.L_9:
        /*0008*/ 	.byte	0x04, 0x17
        /*000a*/ 	.short	(.L_11 - .L_10)
.L_10:
        /*000c*/ 	.word	0x00000000
        /*0010*/ 	.short	0x0002
        /*0012*/ 	.short	0x0010
        /*0014*/ 	.byte	0x00, 0xf0, 0x11, 0x00


	//----- nvinfo : EIATTR_KPARAM_INFO
	.align		4
.L_11:
        /*0018*/ 	.byte	0x04, 0x17
        /*001a*/ 	.short	(.L_13 - .L_12)
.L_12:
        /*001c*/ 	.word	0x00000000
        /*0020*/ 	.short	0x0001
        /*0022*/ 	.short	0x0008
        /*0024*/ 	.byte	0x00, 0xf4, 0x21, 0x00


	//----- nvinfo : EIATTR_KPARAM_INFO
	.align		4
.L_13:
        /*0028*/ 	.byte	0x04, 0x17
        /*002a*/ 	.short	(.L_15 - .L_14)
.L_14:
        /*002c*/ 	.word	0x00000000
        /*0030*/ 	.short	0x0000
        /*0032*/ 	.short	0x0000
        /*0034*/ 	.byte	0x00, 0xf4, 0x21, 0x00


	//----- nvinfo : EIATTR_SPARSE_MMA_MASK
	.align		4
.L_15:
        /*0038*/ 	.byte	0x03, 0x50
        /*003a*/ 	.short	0x0000


	//----- nvinfo : EIATTR_MAXREG_COUNT
	.align		4
        /*003c*/ 	.byte	0x03, 0x1b
        /*003e*/ 	.short	0x00ff


	//----- nvinfo : EIATTR_EXIT_INSTR_OFFSETS
	.align		4
        /*0040*/ 	.byte	0x04, 0x1c
        /*0042*/ 	.short	(.L_17 - .L_16)


	//   ....[0]....
.L_16:
        /*0044*/ 	.word	0x00000150


	//----- nvinfo : EIATTR_REQNTID
	.align		4
.L_17:
        /*0048*/ 	.byte	0x04, 0x10
        /*004a*/ 	.short	(.L_19 - .L_18)
.L_18:
        /*004c*/ 	.word	0x00000080
        /*0050*/ 	.word	0x00000001
        /*0054*/ 	.word	0x00000001


	//----- nvinfo : EIATTR_CBANK_PARAM_SIZE
	.align		4
.L_19:
        /*0058*/ 	.byte	0x03, 0x19
        /*005a*/ 	.short	0x0014


	//----- nvinfo : EIATTR_PARAM_CBANK
	.align		4
        /*005c*/ 	.byte	0x04, 0x0a
        /*005e*/ 	.short	(.L_21 - .L_20)
	.align		4
.L_20:
        /*0060*/ 	.word	index@(.nv.constant0.triton_poi_fused_convolution_12)
        /*0064*/ 	.short	0x0210
        /*0066*/ 	.short	0x0014


	//----- nvinfo : EIATTR_SW_WAR
	.align		4
.L_21:
        /*0068*/ 	.byte	0x04, 0x36
        /*006a*/ 	.short	(.L_23 - .L_22)
.L_22:
        /*006c*/ 	.word	0x00000008
.L_23:


//--------------------- .nv.callgraph             --------------------------
	.section	.nv.callgraph,"",@"SHT_CUDA_CALLGRAPH"
	.align	4
	.sectionentsize	8
	.align		4
        /*0000*/ 	.word	0x00000000
	.align		4
        /*0004*/ 	.word	0xffffffff
	.align		4
        /*0008*/ 	.word	0x00000000
	.align		4
        /*000c*/ 	.word	0xfffffffe
	.align		4
        /*0010*/ 	.word	0x00000000
	.align		4
        /*0014*/ 	.word	0xfffffffd
	.align		4
        /*0018*/ 	.word	0x00000000
	.align		4
        /*001c*/ 	.word	0xfffffffc


//--------------------- .text.triton_poi_fused_convolution_12 --------------------------
	.section	.text.triton_poi_fused_convolution_12,"ax",@progbits
	.align	128
        .global         triton_poi_fused_convolution_12
        .type           triton_poi_fused_convolution_12,@function
        .size           triton_poi_fused_convolution_12,(.L_x_1 - triton_poi_fused_convolution_12)
        .other          triton_poi_fused_convolution_12,@"STO_CUDA_ENTRY STV_DEFAULT"
triton_poi_fused_convolution_12:
.text.triton_poi_fused_convolution_12:
[----:B------:R-:W-:Y:S01]  /*0000*/  LDC R1, c[0x0][0x28] ;  /* 0x00000a00ff017b82 */ /* 0x000fe20000000800 */
[----:B------:R-:W1:Y:S07]  /*0010*/  S2R R0, SR_TID.X ;  /* 0x0000000000007919 */ /* 0x000e6e0000002100 */
[----:B------:R-:W2:Y:S01]  /*0020*/  LDC.64 R2, c[0x0][0x210] ;  /* 0x00008400ff027b82 */ /* 0x000ea20000000a00 */
[----:B------:R-:W-:Y:S01]  /*0030*/  ULDC.64 UR4, c[0x0][0x208] ;  /* 0x0000820000047ab9 */ /* 0x000fe20000000a00 */
[----:B------:R-:W3:Y:S01]  /*0040*/  S2R R7, SR_CTAID.X ;  /* 0x0000000000077919 */ /* 0x000ee20000002500 */
[----:B-1----:R-:W-:-:S02]  /*0050*/  LOP3.LUT R0, R0, 0x7f, RZ, 0xc0, !PT ;  /* 0x0000007f00007812 */ /* 0x002fc400078ec0ff */
[----:B---3--:R-:W-:-:S03]  /*0060*/  SHF.R.S32.HI R4, RZ, 0x18, R7 ;  /* 0x00000018ff047819 */ /* 0x008fc60000011407 */
[----:B------:R-:W-:Y:S01]  /*0070*/  IMAD R7, R7, 0x80, R0 ;  /* 0x0000008007077824 */ /* 0x000fe200078e0200 */
[----:B------:R-:W-:-:S03]  /*0080*/  SGXT R0, R4, 0x1 ;  /* 0x000000010400781a */ /* 0x000fc60000000200 */
[----:B--2---:R-:W-:Y:S01]  /*0090*/  IMAD.WIDE R2, R7, 0x4, R2 ;  /* 0x0000000407027825 */ /* 0x004fe200078e0202 */
[----:B------:R-:W1:Y:S01]  /*00a0*/  LDC.64 R4, c[0x0][0x218] ;  /* 0x00008600ff047b82 */ /* 0x000e620000000a00 */
[----:B------:R-:W-:-:S04]  /*00b0*/  LEA.HI R0, R0, R7, RZ, 0x8 ;  /* 0x0000000700007211 */ /* 0x000fc800078f40ff */
[----:B------:R-:W-:-:S04]  /*00c0*/  SHF.R.S32.HI R0, RZ, 0x8, R0 ;  /* 0x00000008ff007819 */ /* 0x000fc80000011400 */
[----:B------:R-:W-:-:S04]  /*00d0*/  LEA.HI R6, R0, R0, RZ, 0x2 ;  /* 0x0000000000067211 */ /* 0x000fc800078f10ff */
[----:B------:R-:W-:-:S05]  /*00e0*/  LOP3.LUT R9, R6, 0xfffffffc, RZ, 0xc0, !PT ;  /* 0xfffffffc06097812 */ /* 0x000fca00078ec0ff */
[----:B------:R-:W-:Y:S02]  /*00f0*/  IMAD.IADD R9, R0, 0x1, -R9 ;  /* 0x0000000100097824 */ /* 0x000fe400078e0a09 */
[----:B------:R-:W2:Y:S02]  /*0100*/  LDG.E R0, desc[UR4][R2.64] ;  /* 0x0000000402007981 */ /* 0x000ea4000c1e1900 */
[----:B-1----:R-:W-:-:S06]  /*0110*/  IMAD.WIDE R4, R9, 0x4, R4 ;  /* 0x0000000409047825 */ /* 0x002fcc00078e0204 */
[----:B------:R-:W2:Y:S02]  /*0120*/  LDG.E.EL R5, desc[UR4][R4.64] ;  /* 0x0000000404057981 */ /* 0x000ea4000c2e1900 */
[----:B--2---:R-:W-:-:S05]  /*0130*/  FADD R7, R0, R5 ;  /* 0x0000000500077221 */ /* 0x004fca0000000000 */
[----:B------:R-:W-:Y:S01]  /*0140*/  STG.E desc[UR4][R2.64], R7 ;  /* 0x0000000702007986 */ /* 0x000fe2000c101904 */
[----:B------:R-:W-:Y:S05]  /*0150*/  EXIT ;  /* 0x000000000000794d */ /* 0x000fea0003800000 */
.L_x_0:
[----:B------:R-:W-:-:S00]  /*0160*/  BRA `(.L_x_0) ;  /* 0xfffffffc00fc7947 */ /* 0x000fc0000383ffff */
[----:B------:R-:W-:-:S00]  /*0170*/  NOP ;  /* 0x0000000000007918 */ /* 0x000fc00000000000 */
        /* <DEDUP_REMOVED lines=8> */
.L_x_1:


//--------------------- .nv.constant0.triton_poi_fused_convolution_12 --------------------------
	.section	.nv.constant0.triton_poi_fused_convolution_12,"a",@progbits
	.sectionflags	@""
	.align	4
.nv.constant0.triton_poi_fused_convolution_12:
	.zero		548
